//
// Generated by NVIDIA NVVM Compiler
//
// Compiler Build ID: CL-36424714
// Cuda compilation tools, release 13.0, V13.0.88
// Based on NVVM 20.0.0
//

.version 9.0
.target sm_100
.address_size 64

	// .globl	_Z9transposePiS_ii
// _ZZ9transposePiS_iiE1S has been demoted
// _ZZ10transpose1PKiPiiE1S has been demoted

.visible .entry _Z9transposePiS_ii(
	.param .u64 .ptr .align 1 _Z9transposePiS_ii_param_0,
	.param .u64 .ptr .align 1 _Z9transposePiS_ii_param_1,
	.param .u32 _Z9transposePiS_ii_param_2,
	.param .u32 _Z9transposePiS_ii_param_3
)
{
	.reg .pred 	%p<7>;
	.reg .b32 	%r<28>;
	.reg .b64 	%rd<9>;
	// demoted variable
	.shared .align 4 .b8 _ZZ9transposePiS_iiE1S[4224];
	ld.param.u64 	%rd1, [_Z9transposePiS_ii_param_0];
	ld.param.u64 	%rd2, [_Z9transposePiS_ii_param_1];
	ld.param.u32 	%r11, [_Z9transposePiS_ii_param_2];
	ld.param.u32 	%r10, [_Z9transposePiS_ii_param_3];
	mov.u32 	%r12, %ctaid.x;
	shl.b32 	%r1, %r12, 5;
	mov.u32 	%r13, %ctaid.y;
	shl.b32 	%r2, %r13, 5;
	mov.u32 	%r3, %tid.x;
	add.s32 	%r4, %r1, %r3;
	mov.u32 	%r5, %tid.y;
	add.s32 	%r14, %r2, %r5;
	setp.ge.s32 	%p1, %r4, %r10;
	setp.ge.s32 	%p2, %r14, %r11;
	or.pred  	%p3, %p1, %p2;
	@%p3 bra 	$L__BB0_2;
	cvta.to.global.u64 	%rd3, %rd1;
	mad.lo.s32 	%r15, %r10, %r14, %r4;
	mul.wide.s32 	%rd4, %r15, 4;
	add.s64 	%rd5, %rd3, %rd4;
	ld.global.u32 	%r16, [%rd5];
	mov.u32 	%r17, _ZZ9transposePiS_iiE1S;
	mad.lo.s32 	%r18, %r5, 132, %r17;
	shl.b32 	%r19, %r3, 2;
	add.s32 	%r20, %r18, %r19;
	st.shared.u32 	[%r20], %r16;
$L__BB0_2:
	bar.sync 	0;
	add.s32 	%r7, %r1, %r5;
	add.s32 	%r21, %r2, %r3;
	setp.ge.s32 	%p4, %r7, %r10;
	setp.ge.s32 	%p5, %r21, %r11;
	or.pred  	%p6, %p4, %p5;
	@%p6 bra 	$L__BB0_4;
	mov.u32 	%r22, _ZZ9transposePiS_iiE1S;
	mad.lo.s32 	%r23, %r3, 132, %r22;
	shl.b32 	%r24, %r5, 2;
	add.s32 	%r25, %r23, %r24;
	ld.shared.u32 	%r26, [%r25];
	mad.lo.s32 	%r27, %r11, %r7, %r21;
	cvta.to.global.u64 	%rd6, %rd2;
	mul.wide.s32 	%rd7, %r27, 4;
	add.s64 	%rd8, %rd6, %rd7;
	st.global.u32 	[%rd8], %r26;
$L__BB0_4:
	ret;

}
	// .globl	_Z10transpose1PKiPii
.visible .entry _Z10transpose1PKiPii(
	.param .u64 .ptr .align 1 _Z10transpose1PKiPii_param_0,
	.param .u64 .ptr .align 1 _Z10transpose1PKiPii_param_1,
	.param .u32 _Z10transpose1PKiPii_param_2
)
{
	.reg .pred 	%p<3>;
	.reg .b32 	%r<29>;
	.reg .b64 	%rd<9>;
	// demoted variable
	.shared .align 4 .b8 _ZZ10transpose1PKiPiiE1S[4224];
	ld.param.u64 	%rd1, [_Z10transpose1PKiPii_param_0];
	ld.param.u64 	%rd2, [_Z10transpose1PKiPii_param_1];
	ld.param.u32 	%r10, [_Z10transpose1PKiPii_param_2];
	mov.u32 	%r11, %ctaid.x;
	shl.b32 	%r1, %r11, 5;
	mov.u32 	%r12, %ctaid.y;
	shl.b32 	%r2, %r12, 5;
	mov.u32 	%r3, %tid.x;
	add.s32 	%r4, %r1, %r3;
	mov.u32 	%r5, %tid.y;
	add.s32 	%r13, %r2, %r5;
	max.s32 	%r14, %r4, %r13;
	setp.ge.s32 	%p1, %r14, %r10;
	@%p1 bra 	$L__BB1_2;
	cvta.to.global.u64 	%rd3, %rd1;
	mad.lo.s32 	%r15, %r10, %r13, %r4;
	mul.wide.s32 	%rd4, %r15, 4;
	add.s64 	%rd5, %rd3, %rd4;
	ld.global.u32 	%r16, [%rd5];
	mov.u32 	%r17, _ZZ10transpose1PKiPiiE1S;
	mad.lo.s32 	%r18, %r5, 132, %r17;
	shl.b32 	%r19, %r3, 2;
	add.s32 	%r20, %r18, %r19;
	st.shared.u32 	[%r20], %r16;
$L__BB1_2:
	bar.sync 	0;
	add.s32 	%r7, %r1, %r5;
	add.s32 	%r21, %r2, %r3;
	max.s32 	%r22, %r7, %r21;
	setp.ge.s32 	%p2, %r22, %r10;
	@%p2 bra 	$L__BB1_4;
	mov.u32 	%r23, _ZZ10transpose1PKiPiiE1S;
	mad.lo.s32 	%r24, %r3, 132, %r23;
	shl.b32 	%r25, %r5, 2;
	add.s32 	%r26, %r24, %r25;
	ld.shared.u32 	%r27, [%r26];
	mad.lo.s32 	%r28, %r10, %r7, %r21;
	cvta.to.global.u64 	%rd6, %rd2;
	mul.wide.s32 	%rd7, %r28, 4;
	add.s64 	%rd8, %rd6, %rd7;
	st.global.u32 	[%rd8], %r27;
$L__BB1_4:
	ret;

}


// ===== COMPILED SASS (sm_100) =====

	.target	sm_100

	.elftype	@"ET_EXEC"


//--------------------- .note.nv.tkinfo           --------------------------
	.section	.note.nv.tkinfo,"",@"SHT_NOTE"
	.sectionflags	@"SHF_NOTE_NV_TKINFO"
	.tkinfo
        /*0018*/ 	.word	0x00000002
        /*0030*/ 	.string	""
        /*0030*/ 	.string	"ptxas"
        /*0030*/ 	.string	"Cuda compilation tools, release 13.0, V13.0.88"
        /*0030*/ 	.string	"Build cuda_13.0.r13.0/compiler.36424714_0"
        /*0030*/ 	.string	"-arch sm_100 -m 64 "



//--------------------- .note.nv.cuinfo           --------------------------
	.section	.note.nv.cuinfo,"",@"SHT_NOTE"
	.sectionflags	@"SHF_NOTE_NV_CUINFO"
        /*0018*/ 	.short	0x0002
        /*001a*/ 	.short	0x0064
        /*001c*/ 	.short	0x0082
	.zero		2


//--------------------- .nv.info                  --------------------------
	.section	.nv.info,"",@"SHT_CUDA_INFO"
	.align	4


	//----- nvinfo : EIATTR_REGCOUNT
	.align		4
        /*0000*/ 	.byte	0x04, 0x2f
        /*0002*/ 	.short	(.L_1 - .L_0)
	.align		4
.L_0:
        /*0004*/ 	.word	index@(_Z9transposePiS_ii)
        /*0008*/ 	.word	0x0000000e


	//----- nvinfo : EIATTR_FRAME_SIZE
	.align		4
.L_1:
        /*000c*/ 	.byte	0x04, 0x11
        /*000e*/ 	.short	(.L_3 - .L_2)
	.align		4
.L_2:
        /*0010*/ 	.word	index@(_Z9transposePiS_ii)
        /*0014*/ 	.word	0x00000000


	//----- nvinfo : EIATTR_REGCOUNT
	.align		4
.L_3:
        /*0018*/ 	.byte	0x04, 0x2f
        /*001a*/ 	.short	(.L_5 - .L_4)
	.align		4
.L_4:
        /*001c*/ 	.word	index@(_Z10transpose1PKiPii)
        /*0020*/ 	.word	0x0000000e


	//----- nvinfo : EIATTR_FRAME_SIZE
	.align		4
.L_5:
        /*0024*/ 	.byte	0x04, 0x11
        /*0026*/ 	.short	(.L_7 - .L_6)
	.align		4
.L_6:
        /*0028*/ 	.word	index@(_Z10transpose1PKiPii)
        /*002c*/ 	.word	0x00000000


	//----- nvinfo : EIATTR_MIN_STACK_SIZE
	.align		4
.L_7:
        /*0030*/ 	.byte	0x04, 0x12
        /*0032*/ 	.short	(.L_9 - .L_8)
	.align		4
.L_8:
        /*0034*/ 	.word	index@(_Z10transpose1PKiPii)
        /*0038*/ 	.word	0x00000000


	//----- nvinfo : EIATTR_MIN_STACK_SIZE
	.align		4
.L_9:
        /*003c*/ 	.byte	0x04, 0x12
        /*003e*/ 	.short	(.L_11 - .L_10)
	.align		4
.L_10:
        /*0040*/ 	.word	index@(_Z9transposePiS_ii)
        /*0044*/ 	.word	0x00000000
.L_11:


//--------------------- .nv.compat                --------------------------
	.section	.nv.compat,"",@"SHT_CUDA_COMPAT_INFO"
	.align	4
        /*0000*/ 	.byte	0x02, 0x09, 0x00, 0x00, 0x02, 0x02, 0x01, 0x00, 0x02, 0x05, 0x05, 0x00, 0x03, 0x07, 0x01, 0x01
        /*0010*/ 	.byte	0x02, 0x03, 0x00, 0x00, 0x02, 0x06, 0x01, 0x00, 0x04, 0x0b, 0x08, 0x00, 0x09, 0x00, 0x00, 0x00
        /*0020*/ 	.byte	0x00, 0x00, 0x00, 0x00


//--------------------- .nv.info._Z10transpose1PKiPii --------------------------
	.section	.nv.info._Z10transpose1PKiPii,"",@"SHT_CUDA_INFO"
	.sectionflags	@""
	.align	4


	//----- nvinfo : EIATTR_CUDA_API_VERSION
	.align		4
        /*0000*/ 	.byte	0x04, 0x37
        /*0002*/ 	.short	(.L_13 - .L_12)
.L_12:
        /*0004*/ 	.word	0x00000082


	//----- nvinfo : EIATTR_KPARAM_INFO
	.align		4
.L_13:
        /*0008*/ 	.byte	0x04, 0x17
        /*000a*/ 	.short	(.L_15 - .L_14)
.L_14:
        /*000c*/ 	.word	0x00000000
        /*0010*/ 	.short	0x0002
        /*0012*/ 	.short	0x0010
        /*0014*/ 	.byte	0x00, 0xf0, 0x11, 0x00


	//----- nvinfo : EIATTR_KPARAM_INFO
	.align		4
.L_15:
        /*0018*/ 	.byte	0x04, 0x17
        /*001a*/ 	.short	(.L_17 - .L_16)
.L_16:
        /*001c*/ 	.word	0x00000000
        /*0020*/ 	.short	0x0001
        /*0022*/ 	.short	0x0008
        /*0024*/ 	.byte	0x00, 0xf5, 0x21, 0x00


	//----- nvinfo : EIATTR_KPARAM_INFO
	.align		4
.L_17:
        /*0028*/ 	.byte	0x04, 0x17
        /*002a*/ 	.short	(.L_19 - .L_18)
.L_18:
        /*002c*/ 	.word	0x00000000
        /*0030*/ 	.short	0x0000
        /*0032*/ 	.short	0x0000
        /*0034*/ 	.byte	0x00, 0xf5, 0x21, 0x00


	//----- nvinfo : EIATTR_SPARSE_MMA_MASK
	.align		4
.L_19:
        /*0038*/ 	.byte	0x03, 0x50
        /*003a*/ 	.short	0x0000


	//----- nvinfo : EIATTR_MAXREG_COUNT
	.align		4
        /*003c*/ 	.byte	0x03, 0x1b
        /*003e*/ 	.short	0x00ff


	//----- nvinfo : EIATTR_NUM_BARRIERS
	.align		4
        /*0040*/ 	.byte	0x02, 0x4c
        /*0042*/ 	.byte	0x01
	.zero		1


	//----- nvinfo : EIATTR_MERCURY_ISA_VERSION
	.align		4
        /*0044*/ 	.byte	0x03, 0x5f
        /*0046*/ 	.short	0x0101


	//----- nvinfo : EIATTR_VRC_CTA_INIT_COUNT
	.align		4
        /*0048*/ 	.byte	0x02, 0x4a
	.zero		1
	.zero		1


	//----- nvinfo : EIATTR_EXIT_INSTR_OFFSETS
	.align		4
        /*004c*/ 	.byte	0x04, 0x1c
        /*004e*/ 	.short	(.L_21 - .L_20)


	//   ....[0]....
.L_20:
        /*0050*/ 	.word	0x000001a0


	//   ....[1]....
        /*0054*/ 	.word	0x00000250


	//----- nvinfo : EIATTR_CBANK_PARAM_SIZE
	.align		4
.L_21:
        /*0058*/ 	.byte	0x03, 0x19
        /*005a*/ 	.short	0x0014


	//----- nvinfo : EIATTR_PARAM_CBANK
	.align		4
        /*005c*/ 	.byte	0x04, 0x0a
        /*005e*/ 	.short	(.L_23 - .L_22)
	.align		4
.L_22:
        /*0060*/ 	.word	index@(.nv.constant0._Z10transpose1PKiPii)
        /*0064*/ 	.short	0x0380
        /*0066*/ 	.short	0x0014


	//----- nvinfo : EIATTR_SW_WAR
	.align		4
.L_23:
        /*0068*/ 	.byte	0x04, 0x36
        /*006a*/ 	.short	(.L_25 - .L_24)
.L_24:
        /*006c*/ 	.word	0x00000008
.L_25:


//--------------------- .nv.info._Z9transposePiS_ii --------------------------
	.section	.nv.info._Z9transposePiS_ii,"",@"SHT_CUDA_INFO"
	.sectionflags	@""
	.align	4


	//----- nvinfo : EIATTR_CUDA_API_VERSION
	.align		4
        /*0000*/ 	.byte	0x04, 0x37
        /*0002*/ 	.short	(.L_27 - .L_26)
.L_26:
        /*0004*/ 	.word	0x00000082


	//----- nvinfo : EIATTR_KPARAM_INFO
	.align		4
.L_27:
        /*0008*/ 	.byte	0x04, 0x17
        /*000a*/ 	.short	(.L_29 - .L_28)
.L_28:
        /*000c*/ 	.word	0x00000000
        /*0010*/ 	.short	0x0003
        /*0012*/ 	.short	0x0014
        /*0014*/ 	.byte	0x00, 0xf0, 0x11, 0x00


	//----- nvinfo : EIATTR_KPARAM_INFO
	.align		4
.L_29:
        /*0018*/ 	.byte	0x04, 0x17
        /*001a*/ 	.short	(.L_31 - .L_30)
.L_30:
        /*001c*/ 	.word	0x00000000
        /*0020*/ 	.short	0x0002
        /*0022*/ 	.short	0x0010
        /*0024*/ 	.byte	0x00, 0xf0, 0x11, 0x00


	//----- nvinfo : EIATTR_KPARAM_INFO
	.align		4
.L_31:
        /*0028*/ 	.byte	0x04, 0x17
        /*002a*/ 	.short	(.L_33 - .L_32)
.L_32:
        /*002c*/ 	.word	0x00000000
        /*0030*/ 	.short	0x0001
        /*0032*/ 	.short	0x0008
        /*0034*/ 	.byte	0x00, 0xf5, 0x21, 0x00


	//----- nvinfo : EIATTR_KPARAM_INFO
	.align		4
.L_33:
        /*0038*/ 	.byte	0x04, 0x17
        /*003a*/ 	.short	(.L_35 - .L_34)
.L_34:
        /*003c*/ 	.word	0x00000000
        /*0040*/ 	.short	0x0000
        /*0042*/ 	.short	0x0000
        /*0044*/ 	.byte	0x00, 0xf5, 0x21, 0x00


	//----- nvinfo : EIATTR_SPARSE_MMA_MASK
	.align		4
.L_35:
        /*0048*/ 	.byte	0x03, 0x50
        /*004a*/ 	.short	0x0000


	//----- nvinfo : EIATTR_MAXREG_COUNT
	.align		4
        /*004c*/ 	.byte	0x03, 0x1b
        /*004e*/ 	.short	0x00ff


	//----- nvinfo : EIATTR_NUM_BARRIERS
	.align		4
        /*0050*/ 	.byte	0x02, 0x4c
        /*0052*/ 	.byte	0x01
	.zero		1


	//----- nvinfo : EIATTR_MERCURY_ISA_VERSION
	.align		4
        /*0054*/ 	.byte	0x03, 0x5f
        /*0056*/ 	.short	0x0101


	//----- nvinfo : EIATTR_VRC_CTA_INIT_COUNT
	.align		4
        /*0058*/ 	.byte	0x02, 0x4a
	.zero		1
	.zero		1


	//----- nvinfo : EIATTR_EXIT_INSTR_OFFSETS
	.align		4
        /*005c*/ 	.byte	0x04, 0x1c
        /*005e*/ 	.short	(.L_37 - .L_36)


	//   ....[0]....
.L_36:
        /*0060*/ 	.word	0x000001a0


	//   ....[1]....
        /*0064*/ 	.word	0x00000250


	//----- nvinfo : EIATTR_CBANK_PARAM_SIZE
	.align		4
.L_37:
        /*0068*/ 	.byte	0x03, 0x19
        /*006a*/ 	.short	0x0018


	//----- nvinfo : EIATTR_PARAM_CBANK
	.align		4
        /*006c*/ 	.byte	0x04, 0x0a
        /*006e*/ 	.short	(.L_39 - .L_38)
	.align		4
.L_38:
        /*0070*/ 	.word	index@(.nv.constant0._Z9transposePiS_ii)
        /*0074*/ 	.short	0x0380
        /*0076*/ 	.short	0x0018


	//----- nvinfo : EIATTR_SW_WAR
	.align		4
.L_39:
        /*0078*/ 	.byte	0x04, 0x36
        /*007a*/ 	.short	(.L_41 - .L_40)
.L_40:
        /*007c*/ 	.word	0x00000008
.L_41:


//--------------------- .nv.callgraph             --------------------------
	.section	.nv.callgraph,"",@"SHT_CUDA_CALLGRAPH"
	.align	4
	.sectionentsize	8
	.align		4
        /*0000*/ 	.word	0x00000000
	.align		4
        /*0004*/ 	.word	0xffffffff
	.align		4
        /*0008*/ 	.word	0x00000000
	.align		4
        /*000c*/ 	.word	0xfffffffe
	.align		4
        /*0010*/ 	.word	0x00000000
	.align		4
        /*0014*/ 	.word	0xfffffffd
	.align		4
        /*0018*/ 	.word	0x00000000
	.align		4
        /*001c*/ 	.word	0xfffffffc


//--------------------- .text._Z10transpose1PKiPii --------------------------
	.section	.text._Z10transpose1PKiPii,"ax",@progbits
	.align	128
        .global         _Z10transpose1PKiPii
        .type           _Z10transpose1PKiPii,@function
        .size           _Z10transpose1PKiPii,(.L_x_2 - _Z10transpose1PKiPii)
        .other          _Z10transpose1PKiPii,@"STO_CUDA_ENTRY STV_DEFAULT"
_Z10transpose1PKiPii:
.text._Z10transpose1PKiPii:
[----:B------:R-:W-:Y:S01]  /*0000*/  LDC R1, c[0x0][0x37c] ;  /* 0x0000df00ff017b82 */ /* 0x000fe20000000800 */
[----:B------:R-:W0:Y:S01]  /*0010*/  S2R R4, SR_CTAID.X ;  /* 0x0000000000047919 */ /* 0x000e220000002500 */
[----:B------:R-:W1:Y:S01]  /*0020*/  LDCU UR6, c[0x0][0x390] ;  /* 0x00007200ff0677ac */ /* 0x000e620008000800 */
[----:B------:R-:W0:Y:S01]  /*0030*/  S2R R9, SR_TID.X ;  /* 0x0000000000097919 */ /* 0x000e220000002100 */
[----:B------:R-:W2:Y:S01]  /*0040*/  LDCU.64 UR4, c[0x0][0x358] ;  /* 0x00006b00ff0477ac */ /* 0x000ea20008000a00 */
[----:B------:R-:W3:Y:S01]  /*0050*/  S2R R11, SR_TID.Y ;  /* 0x00000000000b7919 */ /* 0x000ee20000002200 */
[----:B------:R-:W3:Y:S01]  /*0060*/  S2R R7, SR_CTAID.Y ;  /* 0x0000000000077919 */ /* 0x000ee20000002600 */
[----:B0-----:R-:W-:Y:S02]  /*0070*/  IMAD R0, R4, 0x20, R9 ;  /* 0x0000002004007824 */ /* 0x001fe400078e0209 */
[----:B---3--:R-:W-:-:S05]  /*0080*/  IMAD R5, R7, 0x20, R11 ;  /* 0x0000002007057824 */ /* 0x008fca00078e020b */
[----:B------:R-:W-:-:S04]  /*0090*/  VIMNMX R2, PT, PT, R0, R5, !PT ;  /* 0x0000000500027248 */ /* 0x000fc80007fe0100 */
[----:B-1----:R-:W-:-:S13]  /*00a0*/  ISETP.GE.AND P0, PT, R2, UR6, PT ;  /* 0x0000000602007c0c */ /* 0x002fda000bf06270 */
[----:B------:R-:W0:Y:S01]  /*00b0*/  @!P0 LDC.64 R2, c[0x0][0x380] ;  /* 0x0000e000ff028b82 */ /* 0x000e220000000a00 */
[----:B------:R-:W-:-:S04]  /*00c0*/  @!P0 IMAD R5, R5, UR6, R0 ;  /* 0x0000000605058c24 */ /* 0x000fc8000f8e0200 */
[----:B0-----:R-:W-:-:S06]  /*00d0*/  @!P0 IMAD.WIDE R2, R5, 0x4, R2 ;  /* 0x0000000405028825 */ /* 0x001fcc00078e0202 */
[----:B--2---:R-:W2:Y:S01]  /*00e0*/  @!P0 LDG.E R2, desc[UR4][R2.64] ;  /* 0x0000000402028981 */ /* 0x004ea2000c1e1900 */
[----:B------:R-:W-:Y:S01]  /*00f0*/  @!P0 MOV R0, 0x400 ;  /* 0x0000040000008802 */ /* 0x000fe20000000f00 */
[----:B------:R-:W-:Y:S01]  /*0100*/  IMAD R7, R7, 0x20, R9 ;  /* 0x0000002007077824 */ /* 0x000fe200078e0209 */
[----:B------:R-:W-:Y:S01]  /*0110*/  LEA R4, R4, R11, 0x5 ;  /* 0x0000000b04047211 */ /* 0x000fe200078e28ff */
[----:B------:R-:W0:Y:S02]  /*0120*/  @!P0 S2R R5, SR_CgaCtaId ;  /* 0x0000000000058919 */ /* 0x000e240000008800 */
[----:B0-----:R-:W-:Y:S02]  /*0130*/  @!P0 LEA R0, R5, R0, 0x18 ;  /* 0x0000000005008211 */ /* 0x001fe400078ec0ff */
[----:B------:R-:W-:-:S03]  /*0140*/  VIMNMX R5, PT, PT, R4, R7, !PT ;  /* 0x0000000704057248 */ /* 0x000fc60007fe0100 */
[----:B------:R-:W-:Y:S01]  /*0150*/  @!P0 IMAD R0, R11, 0x84, R0 ;  /* 0x000000840b008824 */ /* 0x000fe200078e0200 */
[----:B------:R-:W-:-:S04]  /*0160*/  ISETP.GE.AND P1, PT, R5, UR6, PT ;  /* 0x0000000605007c0c */ /* 0x000fc8000bf26270 */
[----:B------:R-:W-:-:S05]  /*0170*/  @!P0 LEA R5, R9, R0, 0x2 ;  /* 0x0000000009058211 */ /* 0x000fca00078e10ff */
[----:B--2---:R0:W-:Y:S01]  /*0180*/  @!P0 STS [R5], R2 ;  /* 0x0000000205008388 */ /* 0x0041e20000000800 */
[----:B------:R-:W-:Y:S06]  /*0190*/  BAR.SYNC.DEFER_BLOCKING 0x0 ;  /* 0x0000000000007b1d */ /* 0x000fec0000010000 */
[----:B------:R-:W-:Y:S05]  /*01a0*/  @P1 EXIT ;  /* 0x000000000000194d */ /* 0x000fea0003800000 */
[----:B------:R-:W1:Y:S01]  /*01b0*/  S2R R3, SR_CgaCtaId ;  /* 0x0000000000037919 */ /* 0x000e620000008800 */
[----:B------:R-:W-:Y:S01]  /*01c0*/  MOV R0, 0x400 ;  /* 0x0000040000007802 */ /* 0x000fe20000000f00 */
[----:B------:R-:W-:-:S03]  /*01d0*/  IMAD R7, R4, UR6, R7 ;  /* 0x0000000604077c24 */ /* 0x000fc6000f8e0207 */
[----:B-1----:R-:W-:Y:S02]  /*01e0*/  LEA R0, R3, R0, 0x18 ;  /* 0x0000000003007211 */ /* 0x002fe400078ec0ff */
[----:B0-----:R-:W0:Y:S03]  /*01f0*/  LDC.64 R2, c[0x0][0x388] ;  /* 0x0000e200ff027b82 */ /* 0x001e260000000a00 */
[----:B------:R-:W-:-:S04]  /*0200*/  IMAD R0, R9, 0x84, R0 ;  /* 0x0000008409007824 */ /* 0x000fc800078e0200 */
[----:B------:R-:W-:-:S05]  /*0210*/  IMAD R0, R11, 0x4, R0 ;  /* 0x000000040b007824 */ /* 0x000fca00078e0200 */
[----:B------:R-:W1:Y:S01]  /*0220*/  LDS R5, [R0] ;  /* 0x0000000000057984 */ /* 0x000e620000000800 */
[----:B0-----:R-:W-:-:S05]  /*0230*/  IMAD.WIDE R2, R7, 0x4, R2 ;  /* 0x0000000407027825 */ /* 0x001fca00078e0202 */
[----:B-1----:R-:W-:Y:S01]  /*0240*/  STG.E desc[UR4][R2.64], R5 ;  /* 0x0000000502007986 */ /* 0x002fe2000c101904 */
[----:B------:R-:W-:Y:S05]  /*0250*/  EXIT ;  /* 0x000000000000794d */ /* 0x000fea0003800000 */
.L_x_0:
[----:B------:R-:W-:-:S00]  /*0260*/  BRA `(.L_x_0) ;  /* 0xfffffffc00fc7947 */ /* 0x000fc0000383ffff */
[----:B------:R-:W-:-:S00]  /*0270*/  NOP ;  /* 0x0000000000007918 */ /* 0x000fc00000000000 */
        /* <DEDUP_REMOVED lines=8> */
.L_x_2:


//--------------------- .text._Z9transposePiS_ii  --------------------------
	.section	.text._Z9transposePiS_ii,"ax",@progbits
	.align	128
        .global         _Z9transposePiS_ii
        .type           _Z9transposePiS_ii,@function
        .size           _Z9transposePiS_ii,(.L_x_3 - _Z9transposePiS_ii)
        .other          _Z9transposePiS_ii,@"STO_CUDA_ENTRY STV_DEFAULT"
_Z9transposePiS_ii:
.text._Z9transposePiS_ii:
[----:B------:R-:W-:Y:S01]  /*0000*/  LDC R1, c[0x0][0x37c] ;  /* 0x0000df00ff017b82 */ /* 0x000fe20000000800 */
[----:B------:R-:W0:Y:S01]  /*0010*/  S2R R11, SR_TID.Y ;  /* 0x00000000000b7919 */ /* 0x000e220000002200 */
[----:B------:R-:W1:Y:S01]  /*0020*/  LDCU.64 UR6, c[0x0][0x390] ;  /* 0x00007200ff0677ac */ /* 0x000e620008000a00 */
[----:B------:R-:W0:Y:S01]  /*0030*/  S2R R7, SR_CTAID.Y ;  /* 0x0000000000077919 */ /* 0x000e220000002600 */
[----:B------:R-:W2:Y:S01]  /*0040*/  LDCU.64 UR4, c[0x0][0x358] ;  /* 0x00006b00ff0477ac */ /* 0x000ea20008000a00 */
[----:B------:R-:W3:Y:S01]  /*0050*/  S2R R4, SR_CTAID.X ;  /* 0x0000000000047919 */ /* 0x000ee20000002500 */
[----:B------:R-:W3:Y:S01]  /*0060*/  S2R R9, SR_TID.X ;  /* 0x0000000000097919 */ /* 0x000ee20000002100 */
[----:B0-----:R-:W-:-:S05]  /*0070*/  IMAD R5, R7, 0x20, R11 ;  /* 0x0000002007057824 */ /* 0x001fca00078e020b */
[----:B-1----:R-:W-:Y:S01]  /*0080*/  ISETP.GE.AND P0, PT, R5, UR6, PT ;  /* 0x0000000605007c0c */ /* 0x002fe2000bf06270 */
[----:B---3--:R-:W-:-:S05]  /*0090*/  IMAD R0, R4, 0x20, R9 ;  /* 0x0000002004007824 */ /* 0x008fca00078e0209 */
[----:B------:R-:W-:-:S13]  /*00a0*/  ISETP.GE.OR P0, PT, R0, UR7, P0 ;  /* 0x0000000700007c0c */ /* 0x000fda0008706670 */
[----:B------:R-:W0:Y:S01]  /*00b0*/  @!P0 LDC.64 R2, c[0x0][0x380] ;  /* 0x0000e000ff028b82 */ /* 0x000e220000000a00 */
[----:B------:R-:W-:-:S04]  /*00c0*/  @!P0 IMAD R5, R5, UR7, R0 ;  /* 0x0000000705058c24 */ /* 0x000fc8000f8e0200 */
[----:B0-----:R-:W-:-:S06]  /*00d0*/  @!P0 IMAD.WIDE R2, R5, 0x4, R2 ;  /* 0x0000000405028825 */ /* 0x001fcc00078e0202 */
[----:B--2---:R-:W2:Y:S01]  /*00e0*/  @!P0 LDG.E R2, desc[UR4][R2.64] ;  /* 0x0000000402028981 */ /* 0x004ea2000c1e1900 */
[----:B------:R-:W-:Y:S01]  /*00f0*/  @!P0 MOV R0, 0x400 ;  /* 0x0000040000008802 */ /* 0x000fe20000000f00 */
[----:B------:R-:W-:Y:S01]  /*0100*/  IMAD R4, R4, 0x20, R11 ;  /* 0x0000002004047824 */ /* 0x000fe200078e020b */
[----:B------:R-:W-:Y:S01]  /*0110*/  LEA R7, R7, R9, 0x5 ;  /* 0x0000000907077211 */ /* 0x000fe200078e28ff */
[----:B------:R-:W0:Y:S03]  /*0120*/  @!P0 S2R R5, SR_CgaCtaId ;  /* 0x0000000000058919 */ /* 0x000e260000008800 */
[----:B------:R-:W-:-:S04]  /*0130*/  ISETP.GE.AND P1, PT, R7, UR6, PT ;  /* 0x0000000607007c0c */ /* 0x000fc8000bf26270 */
[----:B------:R-:W-:Y:S02]  /*0140*/  ISETP.GE.OR P1, PT, R4, UR7, P1 ;  /* 0x0000000704007c0c */ /* 0x000fe40008f26670 */
[----:B0-----:R-:W-:-:S05]  /*0150*/  @!P0 LEA R0, R5, R0, 0x18 ;  /* 0x0000000005008211 */ /* 0x001fca00078ec0ff */
[----:B------:R-:W-:-:S05]  /*0160*/  @!P0 IMAD R0, R11, 0x84, R0 ;  /* 0x000000840b008824 */ /* 0x000fca00078e0200 */
        /* <DEDUP_REMOVED lines=15> */
.L_x_1:
        /* <DEDUP_REMOVED lines=10> */
.L_x_3:


//--------------------- .nv.shared._Z10transpose1PKiPii --------------------------
	.section	.nv.shared._Z10transpose1PKiPii,"aw",@nobits
	.sectionflags	@""
	.align	4
.nv.shared._Z10transpose1PKiPii:
	.zero		5248


//--------------------- .nv.shared.reserved.0     --------------------------
	.section	.nv.shared.reserved.0,"aw",@nobits
	.weak		__nv_reservedSMEM_offset_0_alias
	.size		__nv_reservedSMEM_offset_0_alias, 0, 64
	.other		__nv_reservedSMEM_offset_0_alias,@"STO_CUDA_RESERVED_SHARED STV_DEFAULT"
__nv_reservedSMEM_offset_0_alias:
	.zero		0
	.zero		64


//--------------------- .nv.shared._Z9transposePiS_ii --------------------------
	.section	.nv.shared._Z9transposePiS_ii,"aw",@nobits
	.sectionflags	@""
	.align	4
.nv.shared._Z9transposePiS_ii:
	.zero		5248


//--------------------- .nv.constant0._Z10transpose1PKiPii --------------------------
	.section	.nv.constant0._Z10transpose1PKiPii,"a",@progbits
	.sectionflags	@""
	.align	4
.nv.constant0._Z10transpose1PKiPii:
	.zero		916


//--------------------- .nv.constant0._Z9transposePiS_ii --------------------------
	.section	.nv.constant0._Z9transposePiS_ii,"a",@progbits
	.sectionflags	@""
	.align	4
.nv.constant0._Z9transposePiS_ii:
	.zero		920


//--------------------- SYMBOLS --------------------------

	.type		.nv.reservedSmem.offset0,@object
	.size		.nv.reservedSmem.offset0,0x4
	.type		.nv.reservedSmem.cap,@object
	.size		.nv.reservedSmem.cap,0x4
